//
// Generated by NVIDIA NVVM Compiler
//
// Compiler Build ID: CL-36424714
// Cuda compilation tools, release 13.0, V13.0.88
// Based on NVVM 20.0.0
//

.version 9.0
.target sm_100
.address_size 64

	// .globl	_Z19floyd_thrust_kernelPiii
.global .align 1 .b8 _ZN34_INTERNAL_e2ab0af2_4_k_cu_a67532074cuda3std3__45__cpo5beginE[1];
.global .align 1 .b8 _ZN34_INTERNAL_e2ab0af2_4_k_cu_a67532074cuda3std3__45__cpo3endE[1];
.global .align 1 .b8 _ZN34_INTERNAL_e2ab0af2_4_k_cu_a67532074cuda3std3__45__cpo6cbeginE[1];
.global .align 1 .b8 _ZN34_INTERNAL_e2ab0af2_4_k_cu_a67532074cuda3std3__45__cpo4cendE[1];
.global .align 1 .b8 _ZN34_INTERNAL_e2ab0af2_4_k_cu_a67532074cuda3std3__45__cpo6rbeginE[1];
.global .align 1 .b8 _ZN34_INTERNAL_e2ab0af2_4_k_cu_a67532074cuda3std3__45__cpo4rendE[1];
.global .align 1 .b8 _ZN34_INTERNAL_e2ab0af2_4_k_cu_a67532074cuda3std3__45__cpo7crbeginE[1];
.global .align 1 .b8 _ZN34_INTERNAL_e2ab0af2_4_k_cu_a67532074cuda3std3__45__cpo5crendE[1];
.global .align 1 .b8 _ZN34_INTERNAL_e2ab0af2_4_k_cu_a67532074cuda3std3__436_GLOBAL__N__e2ab0af2_4_k_cu_a67532076ignoreE[1];
.global .align 1 .b8 _ZN34_INTERNAL_e2ab0af2_4_k_cu_a67532074cuda3std3__419piecewise_constructE[1];
.global .align 1 .b8 _ZN34_INTERNAL_e2ab0af2_4_k_cu_a67532074cuda3std3__48in_placeE[1];
.global .align 1 .b8 _ZN34_INTERNAL_e2ab0af2_4_k_cu_a67532074cuda3std3__420unreachable_sentinelE[1];
.global .align 1 .b8 _ZN34_INTERNAL_e2ab0af2_4_k_cu_a67532074cuda3std3__47nulloptE[1];
.global .align 1 .b8 _ZN34_INTERNAL_e2ab0af2_4_k_cu_a67532074cuda3std3__48unexpectE[1];
.global .align 1 .b8 _ZN34_INTERNAL_e2ab0af2_4_k_cu_a67532074cuda3std6ranges3__45__cpo4swapE[1];
.global .align 1 .b8 _ZN34_INTERNAL_e2ab0af2_4_k_cu_a67532074cuda3std6ranges3__45__cpo9iter_moveE[1];
.global .align 1 .b8 _ZN34_INTERNAL_e2ab0af2_4_k_cu_a67532074cuda3std6ranges3__45__cpo5beginE[1];
.global .align 1 .b8 _ZN34_INTERNAL_e2ab0af2_4_k_cu_a67532074cuda3std6ranges3__45__cpo3endE[1];
.global .align 1 .b8 _ZN34_INTERNAL_e2ab0af2_4_k_cu_a67532074cuda3std6ranges3__45__cpo6cbeginE[1];
.global .align 1 .b8 _ZN34_INTERNAL_e2ab0af2_4_k_cu_a67532074cuda3std6ranges3__45__cpo4cendE[1];
.global .align 1 .b8 _ZN34_INTERNAL_e2ab0af2_4_k_cu_a67532074cuda3std6ranges3__45__cpo7advanceE[1];
.global .align 1 .b8 _ZN34_INTERNAL_e2ab0af2_4_k_cu_a67532074cuda3std6ranges3__45__cpo9iter_swapE[1];
.global .align 1 .b8 _ZN34_INTERNAL_e2ab0af2_4_k_cu_a67532074cuda3std6ranges3__45__cpo4nextE[1];
.global .align 1 .b8 _ZN34_INTERNAL_e2ab0af2_4_k_cu_a67532074cuda3std6ranges3__45__cpo4prevE[1];
.global .align 1 .b8 _ZN34_INTERNAL_e2ab0af2_4_k_cu_a67532074cuda3std6ranges3__45__cpo4dataE[1];
.global .align 1 .b8 _ZN34_INTERNAL_e2ab0af2_4_k_cu_a67532074cuda3std6ranges3__45__cpo5cdataE[1];
.global .align 1 .b8 _ZN34_INTERNAL_e2ab0af2_4_k_cu_a67532074cuda3std6ranges3__45__cpo4sizeE[1];
.global .align 1 .b8 _ZN34_INTERNAL_e2ab0af2_4_k_cu_a67532074cuda3std6ranges3__45__cpo5ssizeE[1];
.global .align 1 .b8 _ZN34_INTERNAL_e2ab0af2_4_k_cu_a67532074cuda3std6ranges3__45__cpo8distanceE[1];
.global .align 1 .b8 _ZN34_INTERNAL_e2ab0af2_4_k_cu_a67532076thrust24THRUST_300001_SM_1000_NS8cuda_cub3parE[1];
.global .align 1 .b8 _ZN34_INTERNAL_e2ab0af2_4_k_cu_a67532076thrust24THRUST_300001_SM_1000_NS8cuda_cub10par_nosyncE[1];
.global .align 1 .b8 _ZN34_INTERNAL_e2ab0af2_4_k_cu_a67532076thrust24THRUST_300001_SM_1000_NS6system6detail10sequential3seqE[1];
.global .align 1 .b8 _ZN34_INTERNAL_e2ab0af2_4_k_cu_a67532076thrust24THRUST_300001_SM_1000_NS12placeholders2_1E[1];
.global .align 1 .b8 _ZN34_INTERNAL_e2ab0af2_4_k_cu_a67532076thrust24THRUST_300001_SM_1000_NS12placeholders2_2E[1];
.global .align 1 .b8 _ZN34_INTERNAL_e2ab0af2_4_k_cu_a67532076thrust24THRUST_300001_SM_1000_NS12placeholders2_3E[1];
.global .align 1 .b8 _ZN34_INTERNAL_e2ab0af2_4_k_cu_a67532076thrust24THRUST_300001_SM_1000_NS12placeholders2_4E[1];
.global .align 1 .b8 _ZN34_INTERNAL_e2ab0af2_4_k_cu_a67532076thrust24THRUST_300001_SM_1000_NS12placeholders2_5E[1];
.global .align 1 .b8 _ZN34_INTERNAL_e2ab0af2_4_k_cu_a67532076thrust24THRUST_300001_SM_1000_NS12placeholders2_6E[1];
.global .align 1 .b8 _ZN34_INTERNAL_e2ab0af2_4_k_cu_a67532076thrust24THRUST_300001_SM_1000_NS12placeholders2_7E[1];
.global .align 1 .b8 _ZN34_INTERNAL_e2ab0af2_4_k_cu_a67532076thrust24THRUST_300001_SM_1000_NS12placeholders2_8E[1];
.global .align 1 .b8 _ZN34_INTERNAL_e2ab0af2_4_k_cu_a67532076thrust24THRUST_300001_SM_1000_NS12placeholders2_9E[1];
.global .align 1 .b8 _ZN34_INTERNAL_e2ab0af2_4_k_cu_a67532076thrust24THRUST_300001_SM_1000_NS12placeholders3_10E[1];
.global .align 1 .b8 _ZN34_INTERNAL_e2ab0af2_4_k_cu_a67532076thrust24THRUST_300001_SM_1000_NS3seqE[1];

.visible .entry _Z19floyd_thrust_kernelPiii(
	.param .u64 .ptr .align 1 _Z19floyd_thrust_kernelPiii_param_0,
	.param .u32 _Z19floyd_thrust_kernelPiii_param_1,
	.param .u32 _Z19floyd_thrust_kernelPiii_param_2
)
{
	.reg .pred 	%p<2>;
	.reg .b32 	%r<23>;
	.reg .b64 	%rd<9>;

	ld.param.u64 	%rd1, [_Z19floyd_thrust_kernelPiii_param_0];
	ld.param.u32 	%r3, [_Z19floyd_thrust_kernelPiii_param_1];
	ld.param.u32 	%r5, [_Z19floyd_thrust_kernelPiii_param_2];
	mov.u32 	%r6, %ctaid.x;
	mov.u32 	%r7, %ntid.x;
	mov.u32 	%r8, %tid.x;
	mad.lo.s32 	%r1, %r6, %r7, %r8;
	mov.u32 	%r9, %ctaid.y;
	mov.u32 	%r10, %ntid.y;
	mov.u32 	%r11, %tid.y;
	mad.lo.s32 	%r12, %r9, %r10, %r11;
	max.s32 	%r13, %r1, %r12;
	setp.ge.s32 	%p1, %r13, %r5;
	@%p1 bra 	$L__BB0_2;
	cvta.to.global.u64 	%rd2, %rd1;
	mul.lo.s32 	%r14, %r5, %r1;
	add.s32 	%r15, %r14, %r3;
	mul.wide.s32 	%rd3, %r15, 4;
	add.s64 	%rd4, %rd2, %rd3;
	ld.global.u32 	%r16, [%rd4];
	mad.lo.s32 	%r17, %r5, %r3, %r12;
	mul.wide.s32 	%rd5, %r17, 4;
	add.s64 	%rd6, %rd2, %rd5;
	ld.global.u32 	%r18, [%rd6];
	add.s32 	%r19, %r18, %r16;
	add.s32 	%r20, %r14, %r12;
	mul.wide.s32 	%rd7, %r20, 4;
	add.s64 	%rd8, %rd2, %rd7;
	ld.global.u32 	%r21, [%rd8];
	min.s32 	%r22, %r21, %r19;
	st.global.u32 	[%rd8], %r22;
$L__BB0_2:
	ret;

}
	// .globl	_ZN3cub18CUB_300001_SM_10006detail11EmptyKernelIvEEvv
.visible .entry _ZN3cub18CUB_300001_SM_10006detail11EmptyKernelIvEEvv()
{


	ret;

}


// ===== COMPILED SASS (sm_100) =====

	.target	sm_100

	.elftype	@"ET_EXEC"


//--------------------- .note.nv.tkinfo           --------------------------
	.section	.note.nv.tkinfo,"",@"SHT_NOTE"
	.sectionflags	@"SHF_NOTE_NV_TKINFO"
	.tkinfo
        /*0018*/ 	.word	0x00000002
        /*0030*/ 	.string	""
        /*0030*/ 	.string	"ptxas"
        /*0030*/ 	.string	"Cuda compilation tools, release 13.0, V13.0.88"
        /*0030*/ 	.string	"Build cuda_13.0.r13.0/compiler.36424714_0"
        /*0030*/ 	.string	"-arch sm_100 -m 64 "



//--------------------- .note.nv.cuinfo           --------------------------
	.section	.note.nv.cuinfo,"",@"SHT_NOTE"
	.sectionflags	@"SHF_NOTE_NV_CUINFO"
        /*0018*/ 	.short	0x0002
        /*001a*/ 	.short	0x0064
        /*001c*/ 	.short	0x0082
	.zero		2


//--------------------- .nv.info                  --------------------------
	.section	.nv.info,"",@"SHT_CUDA_INFO"
	.align	4


	//----- nvinfo : EIATTR_REGCOUNT
	.align		4
        /*0000*/ 	.byte	0x04, 0x2f
        /*0002*/ 	.short	(.L_44 - .L_43)
	.align		4
.L_43:
        /*0004*/ 	.word	index@(_Z19floyd_thrust_kernelPiii)
        /*0008*/ 	.word	0x0000000e


	//----- nvinfo : EIATTR_FRAME_SIZE
	.align		4
.L_44:
        /*000c*/ 	.byte	0x04, 0x11
        /*000e*/ 	.short	(.L_46 - .L_45)
	.align		4
.L_45:
        /*0010*/ 	.word	index@(_Z19floyd_thrust_kernelPiii)
        /*0014*/ 	.word	0x00000000


	//----- nvinfo : EIATTR_REGCOUNT
	.align		4
.L_46:
        /*0018*/ 	.byte	0x04, 0x2f
        /*001a*/ 	.short	(.L_48 - .L_47)
	.align		4
.L_47:
        /*001c*/ 	.word	index@(_ZN3cub18CUB_300001_SM_10006detail11EmptyKernelIvEEvv)
        /*0020*/ 	.word	0x00000004


	//----- nvinfo : EIATTR_FRAME_SIZE
	.align		4
.L_48:
        /*0024*/ 	.byte	0x04, 0x11
        /*0026*/ 	.short	(.L_50 - .L_49)
	.align		4
.L_49:
        /*0028*/ 	.word	index@(_ZN3cub18CUB_300001_SM_10006detail11EmptyKernelIvEEvv)
        /*002c*/ 	.word	0x00000000


	//----- nvinfo : EIATTR_MIN_STACK_SIZE
	.align		4
.L_50:
        /*0030*/ 	.byte	0x04, 0x12
        /*0032*/ 	.short	(.L_52 - .L_51)
	.align		4
.L_51:
        /*0034*/ 	.word	index@(_ZN3cub18CUB_300001_SM_10006detail11EmptyKernelIvEEvv)
        /*0038*/ 	.word	0x00000000


	//----- nvinfo : EIATTR_MIN_STACK_SIZE
	.align		4
.L_52:
        /*003c*/ 	.byte	0x04, 0x12
        /*003e*/ 	.short	(.L_54 - .L_53)
	.align		4
.L_53:
        /*0040*/ 	.word	index@(_Z19floyd_thrust_kernelPiii)
        /*0044*/ 	.word	0x00000000
.L_54:


//--------------------- .nv.compat                --------------------------
	.section	.nv.compat,"",@"SHT_CUDA_COMPAT_INFO"
	.align	4
        /*0000*/ 	.byte	0x02, 0x09, 0x00, 0x00, 0x02, 0x02, 0x01, 0x00, 0x02, 0x05, 0x05, 0x00, 0x03, 0x07, 0x01, 0x01
        /*0010*/ 	.byte	0x02, 0x03, 0x00, 0x00, 0x02, 0x06, 0x01, 0x00, 0x04, 0x0b, 0x08, 0x00, 0x09, 0x00, 0x00, 0x00
        /*0020*/ 	.byte	0x00, 0x00, 0x00, 0x00


//--------------------- .nv.info._ZN3cub18CUB_300001_SM_10006detail11EmptyKernelIvEEvv --------------------------
	.section	.nv.info._ZN3cub18CUB_300001_SM_10006detail11EmptyKernelIvEEvv,"",@"SHT_CUDA_INFO"
	.sectionflags	@""
	.align	4


	//----- nvinfo : EIATTR_CUDA_API_VERSION
	.align		4
        /*0000*/ 	.byte	0x04, 0x37
        /*0002*/ 	.short	(.L_56 - .L_55)
.L_55:
        /*0004*/ 	.word	0x00000082


	//----- nvinfo : EIATTR_SPARSE_MMA_MASK
	.align		4
.L_56:
        /*0008*/ 	.byte	0x03, 0x50
        /*000a*/ 	.short	0x0000


	//----- nvinfo : EIATTR_MAXREG_COUNT
	.align		4
        /*000c*/ 	.byte	0x03, 0x1b
        /*000e*/ 	.short	0x00ff


	//----- nvinfo : EIATTR_MERCURY_ISA_VERSION
	.align		4
        /*0010*/ 	.byte	0x03, 0x5f
        /*0012*/ 	.short	0x0101


	//----- nvinfo : EIATTR_VRC_CTA_INIT_COUNT
	.align		4
        /*0014*/ 	.byte	0x02, 0x4a
	.zero		1
	.zero		1


	//----- nvinfo : EIATTR_EXIT_INSTR_OFFSETS
	.align		4
        /*0018*/ 	.byte	0x04, 0x1c
        /*001a*/ 	.short	(.L_58 - .L_57)


	//   ....[0]....
.L_57:
        /*001c*/ 	.word	0x00000010


	//----- nvinfo : EIATTR_SW_WAR
	.align		4
.L_58:
        /*0020*/ 	.byte	0x04, 0x36
        /*0022*/ 	.short	(.L_60 - .L_59)
.L_59:
        /*0024*/ 	.word	0x00000008
.L_60:


//--------------------- .nv.info._Z19floyd_thrust_kernelPiii --------------------------
	.section	.nv.info._Z19floyd_thrust_kernelPiii,"",@"SHT_CUDA_INFO"
	.sectionflags	@""
	.align	4


	//----- nvinfo : EIATTR_CUDA_API_VERSION
	.align		4
        /*0000*/ 	.byte	0x04, 0x37
        /*0002*/ 	.short	(.L_62 - .L_61)
.L_61:
        /*0004*/ 	.word	0x00000082


	//----- nvinfo : EIATTR_KPARAM_INFO
	.align		4
.L_62:
        /*0008*/ 	.byte	0x04, 0x17
        /*000a*/ 	.short	(.L_64 - .L_63)
.L_63:
        /*000c*/ 	.word	0x00000000
        /*0010*/ 	.short	0x0002
        /*0012*/ 	.short	0x000c
        /*0014*/ 	.byte	0x00, 0xf0, 0x11, 0x00


	//----- nvinfo : EIATTR_KPARAM_INFO
	.align		4
.L_64:
        /*0018*/ 	.byte	0x04, 0x17
        /*001a*/ 	.short	(.L_66 - .L_65)
.L_65:
        /*001c*/ 	.word	0x00000000
        /*0020*/ 	.short	0x0001
        /*0022*/ 	.short	0x0008
        /*0024*/ 	.byte	0x00, 0xf0, 0x11, 0x00


	//----- nvinfo : EIATTR_KPARAM_INFO
	.align		4
.L_66:
        /*0028*/ 	.byte	0x04, 0x17
        /*002a*/ 	.short	(.L_68 - .L_67)
.L_67:
        /*002c*/ 	.word	0x00000000
        /*0030*/ 	.short	0x0000
        /*0032*/ 	.short	0x0000
        /*0034*/ 	.byte	0x00, 0xf5, 0x21, 0x00


	//----- nvinfo : EIATTR_SPARSE_MMA_MASK
	.align		4
.L_68:
        /*0038*/ 	.byte	0x03, 0x50
        /*003a*/ 	.short	0x0000


	//----- nvinfo : EIATTR_MAXREG_COUNT
	.align		4
        /*003c*/ 	.byte	0x03, 0x1b
        /*003e*/ 	.short	0x00ff


	//----- nvinfo : EIATTR_MERCURY_ISA_VERSION
	.align		4
        /*0040*/ 	.byte	0x03, 0x5f
        /*0042*/ 	.short	0x0101


	//----- nvinfo : EIATTR_VRC_CTA_INIT_COUNT
	.align		4
        /*0044*/ 	.byte	0x02, 0x4a
	.zero		1
	.zero		1


	//----- nvinfo : EIATTR_EXIT_INSTR_OFFSETS
	.align		4
        /*0048*/ 	.byte	0x04, 0x1c
        /*004a*/ 	.short	(.L_70 - .L_69)


	//   ....[0]....
.L_69:
        /*004c*/ 	.word	0x000000c0


	//   ....[1]....
        /*0050*/ 	.word	0x000001b0


	//----- nvinfo : EIATTR_CBANK_PARAM_SIZE
	.align		4
.L_70:
        /*0054*/ 	.byte	0x03, 0x19
        /*0056*/ 	.short	0x0010


	//----- nvinfo : EIATTR_PARAM_CBANK
	.align		4
        /*0058*/ 	.byte	0x04, 0x0a
        /*005a*/ 	.short	(.L_72 - .L_71)
	.align		4
.L_71:
        /*005c*/ 	.word	index@(.nv.constant0._Z19floyd_thrust_kernelPiii)
        /*0060*/ 	.short	0x0380
        /*0062*/ 	.short	0x0010


	//----- nvinfo : EIATTR_SW_WAR
	.align		4
.L_72:
        /*0064*/ 	.byte	0x04, 0x36
        /*0066*/ 	.short	(.L_74 - .L_73)
.L_73:
        /*0068*/ 	.word	0x00000008
.L_74:


//--------------------- .nv.callgraph             --------------------------
	.section	.nv.callgraph,"",@"SHT_CUDA_CALLGRAPH"
	.align	4
	.sectionentsize	8
	.align		4
        /*0000*/ 	.word	0x00000000
	.align		4
        /*0004*/ 	.word	0xffffffff
	.align		4
        /*0008*/ 	.word	0x00000000
	.align		4
        /*000c*/ 	.word	0xfffffffe
	.align		4
        /*0010*/ 	.word	0x00000000
	.align		4
        /*0014*/ 	.word	0xfffffffd
	.align		4
        /*0018*/ 	.word	0x00000000
	.align		4
        /*001c*/ 	.word	0xfffffffc


//--------------------- .nv.constant4             --------------------------
	.section	.nv.constant4,"a",@progbits
	.align	8
	.align		8
.nv.constant4:
        /*0000*/ 	.dword	_ZN34_INTERNAL_e2ab0af2_4_k_cu_a67532074cuda3std3__45__cpo5beginE
	.align		8
        /*0008*/ 	.dword	_ZN34_INTERNAL_e2ab0af2_4_k_cu_a67532074cuda3std3__45__cpo3endE
	.align		8
        /*0010*/ 	.dword	_ZN34_INTERNAL_e2ab0af2_4_k_cu_a67532074cuda3std3__45__cpo6cbeginE
	.align		8
        /*0018*/ 	.dword	_ZN34_INTERNAL_e2ab0af2_4_k_cu_a67532074cuda3std3__45__cpo4cendE
	.align		8
        /*0020*/ 	.dword	_ZN34_INTERNAL_e2ab0af2_4_k_cu_a67532074cuda3std3__45__cpo6rbeginE
	.align		8
        /*0028*/ 	.dword	_ZN34_INTERNAL_e2ab0af2_4_k_cu_a67532074cuda3std3__45__cpo4rendE
	.align		8
        /*0030*/ 	.dword	_ZN34_INTERNAL_e2ab0af2_4_k_cu_a67532074cuda3std3__45__cpo7crbeginE
	.align		8
        /*0038*/ 	.dword	_ZN34_INTERNAL_e2ab0af2_4_k_cu_a67532074cuda3std3__45__cpo5crendE
	.align		8
        /*0040*/ 	.dword	_ZN34_INTERNAL_e2ab0af2_4_k_cu_a67532074cuda3std3__436_GLOBAL__N__e2ab0af2_4_k_cu_a67532076ignoreE
	.align		8
        /*0048*/ 	.dword	_ZN34_INTERNAL_e2ab0af2_4_k_cu_a67532074cuda3std3__419piecewise_constructE
	.align		8
        /*0050*/ 	.dword	_ZN34_INTERNAL_e2ab0af2_4_k_cu_a67532074cuda3std3__48in_placeE
	.align		8
        /*0058*/ 	.dword	_ZN34_INTERNAL_e2ab0af2_4_k_cu_a67532074cuda3std3__420unreachable_sentinelE
	.align		8
        /*0060*/ 	.dword	_ZN34_INTERNAL_e2ab0af2_4_k_cu_a67532074cuda3std3__47nulloptE
	.align		8
        /*0068*/ 	.dword	_ZN34_INTERNAL_e2ab0af2_4_k_cu_a67532074cuda3std3__48unexpectE
	.align		8
        /*0070*/ 	.dword	_ZN34_INTERNAL_e2ab0af2_4_k_cu_a67532074cuda3std6ranges3__45__cpo4swapE
	.align		8
        /*0078*/ 	.dword	_ZN34_INTERNAL_e2ab0af2_4_k_cu_a67532074cuda3std6ranges3__45__cpo9iter_moveE
	.align		8
        /*0080*/ 	.dword	_ZN34_INTERNAL_e2ab0af2_4_k_cu_a67532074cuda3std6ranges3__45__cpo5beginE
	.align		8
        /*0088*/ 	.dword	_ZN34_INTERNAL_e2ab0af2_4_k_cu_a67532074cuda3std6ranges3__45__cpo3endE
	.align		8
        /*0090*/ 	.dword	_ZN34_INTERNAL_e2ab0af2_4_k_cu_a67532074cuda3std6ranges3__45__cpo6cbeginE
	.align		8
        /*0098*/ 	.dword	_ZN34_INTERNAL_e2ab0af2_4_k_cu_a67532074cuda3std6ranges3__45__cpo4cendE
	.align		8
        /*00a0*/ 	.dword	_ZN34_INTERNAL_e2ab0af2_4_k_cu_a67532074cuda3std6ranges3__45__cpo7advanceE
	.align		8
        /*00a8*/ 	.dword	_ZN34_INTERNAL_e2ab0af2_4_k_cu_a67532074cuda3std6ranges3__45__cpo9iter_swapE
	.align		8
        /*00b0*/ 	.dword	_ZN34_INTERNAL_e2ab0af2_4_k_cu_a67532074cuda3std6ranges3__45__cpo4nextE
	.align		8
        /*00b8*/ 	.dword	_ZN34_INTERNAL_e2ab0af2_4_k_cu_a67532074cuda3std6ranges3__45__cpo4prevE
	.align		8
        /*00c0*/ 	.dword	_ZN34_INTERNAL_e2ab0af2_4_k_cu_a67532074cuda3std6ranges3__45__cpo4dataE
	.align		8
        /*00c8*/ 	.dword	_ZN34_INTERNAL_e2ab0af2_4_k_cu_a67532074cuda3std6ranges3__45__cpo5cdataE
	.align		8
        /*00d0*/ 	.dword	_ZN34_INTERNAL_e2ab0af2_4_k_cu_a67532074cuda3std6ranges3__45__cpo4sizeE
	.align		8
        /*00d8*/ 	.dword	_ZN34_INTERNAL_e2ab0af2_4_k_cu_a67532074cuda3std6ranges3__45__cpo5ssizeE
	.align		8
        /*00e0*/ 	.dword	_ZN34_INTERNAL_e2ab0af2_4_k_cu_a67532074cuda3std6ranges3__45__cpo8distanceE
	.align		8
        /*00e8*/ 	.dword	_ZN34_INTERNAL_e2ab0af2_4_k_cu_a67532076thrust24THRUST_300001_SM_1000_NS8cuda_cub3parE
	.align		8
        /*00f0*/ 	.dword	_ZN34_INTERNAL_e2ab0af2_4_k_cu_a67532076thrust24THRUST_300001_SM_1000_NS8cuda_cub10par_nosyncE
	.align		8
        /*00f8*/ 	.dword	_ZN34_INTERNAL_e2ab0af2_4_k_cu_a67532076thrust24THRUST_300001_SM_1000_NS6system6detail10sequential3seqE
	.align		8
        /*0100*/ 	.dword	_ZN34_INTERNAL_e2ab0af2_4_k_cu_a67532076thrust24THRUST_300001_SM_1000_NS12placeholders2_1E
	.align		8
        /*0108*/ 	.dword	_ZN34_INTERNAL_e2ab0af2_4_k_cu_a67532076thrust24THRUST_300001_SM_1000_NS12placeholders2_2E
	.align		8
        /*0110*/ 	.dword	_ZN34_INTERNAL_e2ab0af2_4_k_cu_a67532076thrust24THRUST_300001_SM_1000_NS12placeholders2_3E
	.align		8
        /*0118*/ 	.dword	_ZN34_INTERNAL_e2ab0af2_4_k_cu_a67532076thrust24THRUST_300001_SM_1000_NS12placeholders2_4E
	.align		8
        /*0120*/ 	.dword	_ZN34_INTERNAL_e2ab0af2_4_k_cu_a67532076thrust24THRUST_300001_SM_1000_NS12placeholders2_5E
	.align		8
        /*0128*/ 	.dword	_ZN34_INTERNAL_e2ab0af2_4_k_cu_a67532076thrust24THRUST_300001_SM_1000_NS12placeholders2_6E
	.align		8
        /*0130*/ 	.dword	_ZN34_INTERNAL_e2ab0af2_4_k_cu_a67532076thrust24THRUST_300001_SM_1000_NS12placeholders2_7E
	.align		8
        /*0138*/ 	.dword	_ZN34_INTERNAL_e2ab0af2_4_k_cu_a67532076thrust24THRUST_300001_SM_1000_NS12placeholders2_8E
	.align		8
        /*0140*/ 	.dword	_ZN34_INTERNAL_e2ab0af2_4_k_cu_a67532076thrust24THRUST_300001_SM_1000_NS12placeholders2_9E
	.align		8
        /*0148*/ 	.dword	_ZN34_INTERNAL_e2ab0af2_4_k_cu_a67532076thrust24THRUST_300001_SM_1000_NS12placeholders3_10E
	.align		8
        /*0150*/ 	.dword	_ZN34_INTERNAL_e2ab0af2_4_k_cu_a67532076thrust24THRUST_300001_SM_1000_NS3seqE


//--------------------- .text._ZN3cub18CUB_300001_SM_10006detail11EmptyKernelIvEEvv --------------------------
	.section	.text._ZN3cub18CUB_300001_SM_10006detail11EmptyKernelIvEEvv,"ax",@progbits
	.align	128
        .global         _ZN3cub18CUB_300001_SM_10006detail11EmptyKernelIvEEvv
        .type           _ZN3cub18CUB_300001_SM_10006detail11EmptyKernelIvEEvv,@function
        .size           _ZN3cub18CUB_300001_SM_10006detail11EmptyKernelIvEEvv,(.L_x_2 - _ZN3cub18CUB_300001_SM_10006detail11EmptyKernelIvEEvv)
        .other          _ZN3cub18CUB_300001_SM_10006detail11EmptyKernelIvEEvv,@"STO_CUDA_ENTRY STV_DEFAULT"
_ZN3cub18CUB_300001_SM_10006detail11EmptyKernelIvEEvv:
.text._ZN3cub18CUB_300001_SM_10006detail11EmptyKernelIvEEvv:
[----:B------:R-:W-:Y:S01]  /*0000*/  LDC R1, c[0x0][0x37c] ;  /* 0x0000df00ff017b82 */ /* 0x000fe20000000800 */
[----:B------:R-:W-:Y:S05]  /*0010*/  EXIT ;  /* 0x000000000000794d */ /* 0x000fea0003800000 */
.L_x_0:
[----:B------:R-:W-:-:S00]  /*0020*/  BRA `(.L_x_0) ;  /* 0xfffffffc00fc7947 */ /* 0x000fc0000383ffff */
[----:B------:R-:W-:-:S00]  /*0030*/  NOP ;  /* 0x0000000000007918 */ /* 0x000fc00000000000 */
        /* <DEDUP_REMOVED lines=12> */
.L_x_2:


//--------------------- .text._Z19floyd_thrust_kernelPiii --------------------------
	.section	.text._Z19floyd_thrust_kernelPiii,"ax",@progbits
	.align	128
        .global         _Z19floyd_thrust_kernelPiii
        .type           _Z19floyd_thrust_kernelPiii,@function
        .size           _Z19floyd_thrust_kernelPiii,(.L_x_3 - _Z19floyd_thrust_kernelPiii)
        .other          _Z19floyd_thrust_kernelPiii,@"STO_CUDA_ENTRY STV_DEFAULT"
_Z19floyd_thrust_kernelPiii:
.text._Z19floyd_thrust_kernelPiii:
[----:B------:R-:W-:Y:S01]  /*0000*/  LDC R1, c[0x0][0x37c] ;  /* 0x0000df00ff017b82 */ /* 0x000fe20000000800 */
[----:B------:R-:W0:Y:S07]  /*0010*/  S2R R3, SR_TID.X ;  /* 0x0000000000037919 */ /* 0x000e2e0000002100 */
[----:B------:R-:W0:Y:S01]  /*0020*/  S2UR UR4, SR_CTAID.X ;  /* 0x00000000000479c3 */ /* 0x000e220000002500 */
[----:B------:R-:W1:Y:S01]  /*0030*/  LDCU UR6, c[0x0][0x38c] ;  /* 0x00007180ff0677ac */ /* 0x000e620008000800 */
[----:B------:R-:W2:Y:S06]  /*0040*/  S2R R5, SR_TID.Y ;  /* 0x0000000000057919 */ /* 0x000eac0000002200 */
[----:B------:R-:W0:Y:S08]  /*0050*/  LDC R0, c[0x0][0x360] ;  /* 0x0000d800ff007b82 */ /* 0x000e300000000800 */
[----:B------:R-:W2:Y:S08]  /*0060*/  S2UR UR5, SR_CTAID.Y ;  /* 0x00000000000579c3 */ /* 0x000eb00000002600 */
[----:B------:R-:W2:Y:S01]  /*0070*/  LDC R2, c[0x0][0x364] ;  /* 0x0000d900ff027b82 */ /* 0x000ea20000000800 */
[----:B0-----:R-:W-:-:S02]  /*0080*/  IMAD R0, R0, UR4, R3 ;  /* 0x0000000400007c24 */ /* 0x001fc4000f8e0203 */
[----:B--2---:R-:W-:-:S05]  /*0090*/  IMAD R3, R2, UR5, R5 ;  /* 0x0000000502037c24 */ /* 0x004fca000f8e0205 */
[----:B------:R-:W-:-:S04]  /*00a0*/  VIMNMX R2, PT, PT, R0, R3, !PT ;  /* 0x0000000300027248 */ /* 0x000fc80007fe0100 */
[----:B-1----:R-:W-:-:S13]  /*00b0*/  ISETP.GE.AND P0, PT, R2, UR6, PT ;  /* 0x0000000602007c0c */ /* 0x002fda000bf06270 */
[----:B------:R-:W-:Y:S05]  /*00c0*/  @P0 EXIT ;  /* 0x000000000000094d */ /* 0x000fea0003800000 */
[----:B------:R-:W0:Y:S01]  /*00d0*/  LDC R11, c[0x0][0x388] ;  /* 0x0000e200ff0b7b82 */ /* 0x000e220000000800 */
[----:B------:R-:W1:Y:S01]  /*00e0*/  LDCU.64 UR4, c[0x0][0x358] ;  /* 0x00006b00ff0477ac */ /* 0x000e620008000a00 */
[----:B------:R-:W-:-:S06]  /*00f0*/  IMAD R7, R0, UR6, R3 ;  /* 0x0000000600077c24 */ /* 0x000fcc000f8e0203 */
[----:B------:R-:W2:Y:S01]  /*0100*/  LDC.64 R4, c[0x0][0x380] ;  /* 0x0000e000ff047b82 */ /* 0x000ea20000000a00 */
[----:B0-----:R-:W-:Y:S02]  /*0110*/  IMAD R9, R0, UR6, R11 ;  /* 0x0000000600097c24 */ /* 0x001fe4000f8e020b */
[----:B------:R-:W-:Y:S02]  /*0120*/  IMAD R11, R11, UR6, R3 ;  /* 0x000000060b0b7c24 */ /* 0x000fe4000f8e0203 */
[----:B--2---:R-:W-:-:S04]  /*0130*/  IMAD.WIDE R6, R7, 0x4, R4 ;  /* 0x0000000407067825 */ /* 0x004fc800078e0204 */
[--C-:B------:R-:W-:Y:S01]  /*0140*/  IMAD.WIDE R2, R9, 0x4, R4.reuse ;  /* 0x0000000409027825 */ /* 0x100fe200078e0204 */
[----:B-1----:R-:W2:Y:S03]  /*0150*/  LDG.E R0, desc[UR4][R6.64] ;  /* 0x0000000406007981 */ /* 0x002ea6000c1e1900 */
[----:B------:R-:W-:Y:S02]  /*0160*/  IMAD.WIDE R4, R11, 0x4, R4 ;  /* 0x000000040b047825 */ /* 0x000fe400078e0204 */
[----:B------:R-:W2:Y:S04]  /*0170*/  LDG.E R2, desc[UR4][R2.64] ;  /* 0x0000000402027981 */ /* 0x000ea8000c1e1900 */
[----:B------:R-:W2:Y:S02]  /*0180*/  LDG.E R5, desc[UR4][R4.64] ;  /* 0x0000000404057981 */ /* 0x000ea4000c1e1900 */
[----:B--2---:R-:W-:-:S05]  /*0190*/  VIADDMNMX R9, R5, R2, R0, PT ;  /* 0x0000000205097246 */ /* 0x004fca0003800100 */
[----:B------:R-:W-:Y:S01]  /*01a0*/  STG.E desc[UR4][R6.64], R9 ;  /* 0x0000000906007986 */ /* 0x000fe2000c101904 */
[----:B------:R-:W-:Y:S05]  /*01b0*/  EXIT ;  /* 0x000000000000794d */ /* 0x000fea0003800000 */
.L_x_1:
        /* <DEDUP_REMOVED lines=12> */
.L_x_3:


//--------------------- .nv.shared.reserved.0     --------------------------
	.section	.nv.shared.reserved.0,"aw",@nobits
	.weak		__nv_reservedSMEM_offset_0_alias
	.size		__nv_reservedSMEM_offset_0_alias, 0, 64
	.other		__nv_reservedSMEM_offset_0_alias,@"STO_CUDA_RESERVED_SHARED STV_DEFAULT"
__nv_reservedSMEM_offset_0_alias:
	.zero		0
	.zero		64


//--------------------- .nv.global                --------------------------
	.section	.nv.global,"aw",@nobits
.nv.global:
	.type		_ZN34_INTERNAL_e2ab0af2_4_k_cu_a67532076thrust24THRUST_300001_SM_1000_NS3seqE,@object
	.size		_ZN34_INTERNAL_e2ab0af2_4_k_cu_a67532076thrust24THRUST_300001_SM_1000_NS3seqE,(_ZN34_INTERNAL_e2ab0af2_4_k_cu_a67532074cuda3std3__48in_placeE - _ZN34_INTERNAL_e2ab0af2_4_k_cu_a67532076thrust24THRUST_300001_SM_1000_NS3seqE)
_ZN34_INTERNAL_e2ab0af2_4_k_cu_a67532076thrust24THRUST_300001_SM_1000_NS3seqE:
	.zero		1
	.type		_ZN34_INTERNAL_e2ab0af2_4_k_cu_a67532074cuda3std3__48in_placeE,@object
	.size		_ZN34_INTERNAL_e2ab0af2_4_k_cu_a67532074cuda3std3__48in_placeE,(_ZN34_INTERNAL_e2ab0af2_4_k_cu_a67532074cuda3std6ranges3__45__cpo4sizeE - _ZN34_INTERNAL_e2ab0af2_4_k_cu_a67532074cuda3std3__48in_placeE)
_ZN34_INTERNAL_e2ab0af2_4_k_cu_a67532074cuda3std3__48in_placeE:
	.zero		1
	.type		_ZN34_INTERNAL_e2ab0af2_4_k_cu_a67532074cuda3std6ranges3__45__cpo4sizeE,@object
	.size		_ZN34_INTERNAL_e2ab0af2_4_k_cu_a67532074cuda3std6ranges3__45__cpo4sizeE,(_ZN34_INTERNAL_e2ab0af2_4_k_cu_a67532076thrust24THRUST_300001_SM_1000_NS12placeholders2_3E - _ZN34_INTERNAL_e2ab0af2_4_k_cu_a67532074cuda3std6ranges3__45__cpo4sizeE)
_ZN34_INTERNAL_e2ab0af2_4_k_cu_a67532074cuda3std6ranges3__45__cpo4sizeE:
	.zero		1
	.type		_ZN34_INTERNAL_e2ab0af2_4_k_cu_a67532076thrust24THRUST_300001_SM_1000_NS12placeholders2_3E,@object
	.size		_ZN34_INTERNAL_e2ab0af2_4_k_cu_a67532076thrust24THRUST_300001_SM_1000_NS12placeholders2_3E,(_ZN34_INTERNAL_e2ab0af2_4_k_cu_a67532074cuda3std3__45__cpo6cbeginE - _ZN34_INTERNAL_e2ab0af2_4_k_cu_a67532076thrust24THRUST_300001_SM_1000_NS12placeholders2_3E)
_ZN34_INTERNAL_e2ab0af2_4_k_cu_a67532076thrust24THRUST_300001_SM_1000_NS12placeholders2_3E:
	.zero		1
	.type		_ZN34_INTERNAL_e2ab0af2_4_k_cu_a67532074cuda3std3__45__cpo6cbeginE,@object
	.size		_ZN34_INTERNAL_e2ab0af2_4_k_cu_a67532074cuda3std3__45__cpo6cbeginE,(_ZN34_INTERNAL_e2ab0af2_4_k_cu_a67532074cuda3std6ranges3__45__cpo6cbeginE - _ZN34_INTERNAL_e2ab0af2_4_k_cu_a67532074cuda3std3__45__cpo6cbeginE)
_ZN34_INTERNAL_e2ab0af2_4_k_cu_a67532074cuda3std3__45__cpo6cbeginE:
	.zero		1
	.type		_ZN34_INTERNAL_e2ab0af2_4_k_cu_a67532074cuda3std6ranges3__45__cpo6cbeginE,@object
	.size		_ZN34_INTERNAL_e2ab0af2_4_k_cu_a67532074cuda3std6ranges3__45__cpo6cbeginE,(_ZN34_INTERNAL_e2ab0af2_4_k_cu_a67532076thrust24THRUST_300001_SM_1000_NS12placeholders2_7E - _ZN34_INTERNAL_e2ab0af2_4_k_cu_a67532074cuda3std6ranges3__45__cpo6cbeginE)
_ZN34_INTERNAL_e2ab0af2_4_k_cu_a67532074cuda3std6ranges3__45__cpo6cbeginE:
	.zero		1
	.type		_ZN34_INTERNAL_e2ab0af2_4_k_cu_a67532076thrust24THRUST_300001_SM_1000_NS12placeholders2_7E,@object
	.size		_ZN34_INTERNAL_e2ab0af2_4_k_cu_a67532076thrust24THRUST_300001_SM_1000_NS12placeholders2_7E,(_ZN34_INTERNAL_e2ab0af2_4_k_cu_a67532074cuda3std3__45__cpo7crbeginE - _ZN34_INTERNAL_e2ab0af2_4_k_cu_a67532076thrust24THRUST_300001_SM_1000_NS12placeholders2_7E)
_ZN34_INTERNAL_e2ab0af2_4_k_cu_a67532076thrust24THRUST_300001_SM_1000_NS12placeholders2_7E:
	.zero		1
	.type		_ZN34_INTERNAL_e2ab0af2_4_k_cu_a67532074cuda3std3__45__cpo7crbeginE,@object
	.size		_ZN34_INTERNAL_e2ab0af2_4_k_cu_a67532074cuda3std3__45__cpo7crbeginE,(_ZN34_INTERNAL_e2ab0af2_4_k_cu_a67532074cuda3std6ranges3__45__cpo4nextE - _ZN34_INTERNAL_e2ab0af2_4_k_cu_a67532074cuda3std3__45__cpo7crbeginE)
_ZN34_INTERNAL_e2ab0af2_4_k_cu_a67532074cuda3std3__45__cpo7crbeginE:
	.zero		1
	.type		_ZN34_INTERNAL_e2ab0af2_4_k_cu_a67532074cuda3std6ranges3__45__cpo4nextE,@object
	.size		_ZN34_INTERNAL_e2ab0af2_4_k_cu_a67532074cuda3std6ranges3__45__cpo4nextE,(_ZN34_INTERNAL_e2ab0af2_4_k_cu_a67532074cuda3std6ranges3__45__cpo4swapE - _ZN34_INTERNAL_e2ab0af2_4_k_cu_a67532074cuda3std6ranges3__45__cpo4nextE)
_ZN34_INTERNAL_e2ab0af2_4_k_cu_a67532074cuda3std6ranges3__45__cpo4nextE:
	.zero		1
	.type		_ZN34_INTERNAL_e2ab0af2_4_k_cu_a67532074cuda3std6ranges3__45__cpo4swapE,@object
	.size		_ZN34_INTERNAL_e2ab0af2_4_k_cu_a67532074cuda3std6ranges3__45__cpo4swapE,(_ZN34_INTERNAL_e2ab0af2_4_k_cu_a67532076thrust24THRUST_300001_SM_1000_NS8cuda_cub10par_nosyncE - _ZN34_INTERNAL_e2ab0af2_4_k_cu_a67532074cuda3std6ranges3__45__cpo4swapE)
_ZN34_INTERNAL_e2ab0af2_4_k_cu_a67532074cuda3std6ranges3__45__cpo4swapE:
	.zero		1
	.type		_ZN34_INTERNAL_e2ab0af2_4_k_cu_a67532076thrust24THRUST_300001_SM_1000_NS8cuda_cub10par_nosyncE,@object
	.size		_ZN34_INTERNAL_e2ab0af2_4_k_cu_a67532076thrust24THRUST_300001_SM_1000_NS8cuda_cub10par_nosyncE,(_ZN34_INTERNAL_e2ab0af2_4_k_cu_a67532076thrust24THRUST_300001_SM_1000_NS12placeholders2_9E - _ZN34_INTERNAL_e2ab0af2_4_k_cu_a67532076thrust24THRUST_300001_SM_1000_NS8cuda_cub10par_nosyncE)
_ZN34_INTERNAL_e2ab0af2_4_k_cu_a67532076thrust24THRUST_300001_SM_1000_NS8cuda_cub10par_nosyncE:
	.zero		1
	.type		_ZN34_INTERNAL_e2ab0af2_4_k_cu_a67532076thrust24THRUST_300001_SM_1000_NS12placeholders2_9E,@object
	.size		_ZN34_INTERNAL_e2ab0af2_4_k_cu_a67532076thrust24THRUST_300001_SM_1000_NS12placeholders2_9E,(_ZN34_INTERNAL_e2ab0af2_4_k_cu_a67532074cuda3std3__436_GLOBAL__N__e2ab0af2_4_k_cu_a67532076ignoreE - _ZN34_INTERNAL_e2ab0af2_4_k_cu_a67532076thrust24THRUST_300001_SM_1000_NS12placeholders2_9E)
_ZN34_INTERNAL_e2ab0af2_4_k_cu_a67532076thrust24THRUST_300001_SM_1000_NS12placeholders2_9E:
	.zero		1
	.type		_ZN34_INTERNAL_e2ab0af2_4_k_cu_a67532074cuda3std3__436_GLOBAL__N__e2ab0af2_4_k_cu_a67532076ignoreE,@object
	.size		_ZN34_INTERNAL_e2ab0af2_4_k_cu_a67532074cuda3std3__436_GLOBAL__N__e2ab0af2_4_k_cu_a67532076ignoreE,(_ZN34_INTERNAL_e2ab0af2_4_k_cu_a67532074cuda3std6ranges3__45__cpo4dataE - _ZN34_INTERNAL_e2ab0af2_4_k_cu_a67532074cuda3std3__436_GLOBAL__N__e2ab0af2_4_k_cu_a67532076ignoreE)
_ZN34_INTERNAL_e2ab0af2_4_k_cu_a67532074cuda3std3__436_GLOBAL__N__e2ab0af2_4_k_cu_a67532076ignoreE:
	.zero		1
	.type		_ZN34_INTERNAL_e2ab0af2_4_k_cu_a67532074cuda3std6ranges3__45__cpo4dataE,@object
	.size		_ZN34_INTERNAL_e2ab0af2_4_k_cu_a67532074cuda3std6ranges3__45__cpo4dataE,(_ZN34_INTERNAL_e2ab0af2_4_k_cu_a67532076thrust24THRUST_300001_SM_1000_NS12placeholders2_1E - _ZN34_INTERNAL_e2ab0af2_4_k_cu_a67532074cuda3std6ranges3__45__cpo4dataE)
_ZN34_INTERNAL_e2ab0af2_4_k_cu_a67532074cuda3std6ranges3__45__cpo4dataE:
	.zero		1
	.type		_ZN34_INTERNAL_e2ab0af2_4_k_cu_a67532076thrust24THRUST_300001_SM_1000_NS12placeholders2_1E,@object
	.size		_ZN34_INTERNAL_e2ab0af2_4_k_cu_a67532076thrust24THRUST_300001_SM_1000_NS12placeholders2_1E,(_ZN34_INTERNAL_e2ab0af2_4_k_cu_a67532074cuda3std3__45__cpo5beginE - _ZN34_INTERNAL_e2ab0af2_4_k_cu_a67532076thrust24THRUST_300001_SM_1000_NS12placeholders2_1E)
_ZN34_INTERNAL_e2ab0af2_4_k_cu_a67532076thrust24THRUST_300001_SM_1000_NS12placeholders2_1E:
	.zero		1
	.type		_ZN34_INTERNAL_e2ab0af2_4_k_cu_a67532074cuda3std3__45__cpo5beginE,@object
	.size		_ZN34_INTERNAL_e2ab0af2_4_k_cu_a67532074cuda3std3__45__cpo5beginE,(_ZN34_INTERNAL_e2ab0af2_4_k_cu_a67532074cuda3std6ranges3__45__cpo5beginE - _ZN34_INTERNAL_e2ab0af2_4_k_cu_a67532074cuda3std3__45__cpo5beginE)
_ZN34_INTERNAL_e2ab0af2_4_k_cu_a67532074cuda3std3__45__cpo5beginE:
	.zero		1
	.type		_ZN34_INTERNAL_e2ab0af2_4_k_cu_a67532074cuda3std6ranges3__45__cpo5beginE,@object
	.size		_ZN34_INTERNAL_e2ab0af2_4_k_cu_a67532074cuda3std6ranges3__45__cpo5beginE,(_ZN34_INTERNAL_e2ab0af2_4_k_cu_a67532076thrust24THRUST_300001_SM_1000_NS12placeholders2_5E - _ZN34_INTERNAL_e2ab0af2_4_k_cu_a67532074cuda3std6ranges3__45__cpo5beginE)
_ZN34_INTERNAL_e2ab0af2_4_k_cu_a67532074cuda3std6ranges3__45__cpo5beginE:
	.zero		1
	.type		_ZN34_INTERNAL_e2ab0af2_4_k_cu_a67532076thrust24THRUST_300001_SM_1000_NS12placeholders2_5E,@object
	.size		_ZN34_INTERNAL_e2ab0af2_4_k_cu_a67532076thrust24THRUST_300001_SM_1000_NS12placeholders2_5E,(_ZN34_INTERNAL_e2ab0af2_4_k_cu_a67532074cuda3std3__45__cpo6rbeginE - _ZN34_INTERNAL_e2ab0af2_4_k_cu_a67532076thrust24THRUST_300001_SM_1000_NS12placeholders2_5E)
_ZN34_INTERNAL_e2ab0af2_4_k_cu_a67532076thrust24THRUST_300001_SM_1000_NS12placeholders2_5E:
	.zero		1
	.type		_ZN34_INTERNAL_e2ab0af2_4_k_cu_a67532074cuda3std3__45__cpo6rbeginE,@object
	.size		_ZN34_INTERNAL_e2ab0af2_4_k_cu_a67532074cuda3std3__45__cpo6rbeginE,(_ZN34_INTERNAL_e2ab0af2_4_k_cu_a67532074cuda3std6ranges3__45__cpo7advanceE - _ZN34_INTERNAL_e2ab0af2_4_k_cu_a67532074cuda3std3__45__cpo6rbeginE)
_ZN34_INTERNAL_e2ab0af2_4_k_cu_a67532074cuda3std3__45__cpo6rbeginE:
	.zero		1
	.type		_ZN34_INTERNAL_e2ab0af2_4_k_cu_a67532074cuda3std6ranges3__45__cpo7advanceE,@object
	.size		_ZN34_INTERNAL_e2ab0af2_4_k_cu_a67532074cuda3std6ranges3__45__cpo7advanceE,(_ZN34_INTERNAL_e2ab0af2_4_k_cu_a67532074cuda3std3__47nulloptE - _ZN34_INTERNAL_e2ab0af2_4_k_cu_a67532074cuda3std6ranges3__45__cpo7advanceE)
_ZN34_INTERNAL_e2ab0af2_4_k_cu_a67532074cuda3std6ranges3__45__cpo7advanceE:
	.zero		1
	.type		_ZN34_INTERNAL_e2ab0af2_4_k_cu_a67532074cuda3std3__47nulloptE,@object
	.size		_ZN34_INTERNAL_e2ab0af2_4_k_cu_a67532074cuda3std3__47nulloptE,(_ZN34_INTERNAL_e2ab0af2_4_k_cu_a67532074cuda3std6ranges3__45__cpo8distanceE - _ZN34_INTERNAL_e2ab0af2_4_k_cu_a67532074cuda3std3__47nulloptE)
_ZN34_INTERNAL_e2ab0af2_4_k_cu_a67532074cuda3std3__47nulloptE:
	.zero		1
	.type		_ZN34_INTERNAL_e2ab0af2_4_k_cu_a67532074cuda3std6ranges3__45__cpo8distanceE,@object
	.size		_ZN34_INTERNAL_e2ab0af2_4_k_cu_a67532074cuda3std6ranges3__45__cpo8distanceE,(_ZN34_INTERNAL_e2ab0af2_4_k_cu_a67532076thrust24THRUST_300001_SM_1000_NS12placeholders3_10E - _ZN34_INTERNAL_e2ab0af2_4_k_cu_a67532074cuda3std6ranges3__45__cpo8distanceE)
_ZN34_INTERNAL_e2ab0af2_4_k_cu_a67532074cuda3std6ranges3__45__cpo8distanceE:
	.zero		1
	.type		_ZN34_INTERNAL_e2ab0af2_4_k_cu_a67532076thrust24THRUST_300001_SM_1000_NS12placeholders3_10E,@object
	.size		_ZN34_INTERNAL_e2ab0af2_4_k_cu_a67532076thrust24THRUST_300001_SM_1000_NS12placeholders3_10E,(_ZN34_INTERNAL_e2ab0af2_4_k_cu_a67532074cuda3std3__419piecewise_constructE - _ZN34_INTERNAL_e2ab0af2_4_k_cu_a67532076thrust24THRUST_300001_SM_1000_NS12placeholders3_10E)
_ZN34_INTERNAL_e2ab0af2_4_k_cu_a67532076thrust24THRUST_300001_SM_1000_NS12placeholders3_10E:
	.zero		1
	.type		_ZN34_INTERNAL_e2ab0af2_4_k_cu_a67532074cuda3std3__419piecewise_constructE,@object
	.size		_ZN34_INTERNAL_e2ab0af2_4_k_cu_a67532074cuda3std3__419piecewise_constructE,(_ZN34_INTERNAL_e2ab0af2_4_k_cu_a67532074cuda3std6ranges3__45__cpo5cdataE - _ZN34_INTERNAL_e2ab0af2_4_k_cu_a67532074cuda3std3__419piecewise_constructE)
_ZN34_INTERNAL_e2ab0af2_4_k_cu_a67532074cuda3std3__419piecewise_constructE:
	.zero		1
	.type		_ZN34_INTERNAL_e2ab0af2_4_k_cu_a67532074cuda3std6ranges3__45__cpo5cdataE,@object
	.size		_ZN34_INTERNAL_e2ab0af2_4_k_cu_a67532074cuda3std6ranges3__45__cpo5cdataE,(_ZN34_INTERNAL_e2ab0af2_4_k_cu_a67532076thrust24THRUST_300001_SM_1000_NS12placeholders2_2E - _ZN34_INTERNAL_e2ab0af2_4_k_cu_a67532074cuda3std6ranges3__45__cpo5cdataE)
_ZN34_INTERNAL_e2ab0af2_4_k_cu_a67532074cuda3std6ranges3__45__cpo5cdataE:
	.zero		1
	.type		_ZN34_INTERNAL_e2ab0af2_4_k_cu_a67532076thrust24THRUST_300001_SM_1000_NS12placeholders2_2E,@object
	.size		_ZN34_INTERNAL_e2ab0af2_4_k_cu_a67532076thrust24THRUST_300001_SM_1000_NS12placeholders2_2E,(_ZN34_INTERNAL_e2ab0af2_4_k_cu_a67532074cuda3std3__45__cpo3endE - _ZN34_INTERNAL_e2ab0af2_4_k_cu_a67532076thrust24THRUST_300001_SM_1000_NS12placeholders2_2E)
_ZN34_INTERNAL_e2ab0af2_4_k_cu_a67532076thrust24THRUST_300001_SM_1000_NS12placeholders2_2E:
	.zero		1
	.type		_ZN34_INTERNAL_e2ab0af2_4_k_cu_a67532074cuda3std3__45__cpo3endE,@object
	.size		_ZN34_INTERNAL_e2ab0af2_4_k_cu_a67532074cuda3std3__45__cpo3endE,(_ZN34_INTERNAL_e2ab0af2_4_k_cu_a67532074cuda3std6ranges3__45__cpo3endE - _ZN34_INTERNAL_e2ab0af2_4_k_cu_a67532074cuda3std3__45__cpo3endE)
_ZN34_INTERNAL_e2ab0af2_4_k_cu_a67532074cuda3std3__45__cpo3endE:
	.zero		1
	.type		_ZN34_INTERNAL_e2ab0af2_4_k_cu_a67532074cuda3std6ranges3__45__cpo3endE,@object
	.size		_ZN34_INTERNAL_e2ab0af2_4_k_cu_a67532074cuda3std6ranges3__45__cpo3endE,(_ZN34_INTERNAL_e2ab0af2_4_k_cu_a67532076thrust24THRUST_300001_SM_1000_NS12placeholders2_6E - _ZN34_INTERNAL_e2ab0af2_4_k_cu_a67532074cuda3std6ranges3__45__cpo3endE)
_ZN34_INTERNAL_e2ab0af2_4_k_cu_a67532074cuda3std6ranges3__45__cpo3endE:
	.zero		1
	.type		_ZN34_INTERNAL_e2ab0af2_4_k_cu_a67532076thrust24THRUST_300001_SM_1000_NS12placeholders2_6E,@object
	.size		_ZN34_INTERNAL_e2ab0af2_4_k_cu_a67532076thrust24THRUST_300001_SM_1000_NS12placeholders2_6E,(_ZN34_INTERNAL_e2ab0af2_4_k_cu_a67532074cuda3std3__45__cpo4rendE - _ZN34_INTERNAL_e2ab0af2_4_k_cu_a67532076thrust24THRUST_300001_SM_1000_NS12placeholders2_6E)
_ZN34_INTERNAL_e2ab0af2_4_k_cu_a67532076thrust24THRUST_300001_SM_1000_NS12placeholders2_6E:
	.zero		1
	.type		_ZN34_INTERNAL_e2ab0af2_4_k_cu_a67532074cuda3std3__45__cpo4rendE,@object
	.size		_ZN34_INTERNAL_e2ab0af2_4_k_cu_a67532074cuda3std3__45__cpo4rendE,(_ZN34_INTERNAL_e2ab0af2_4_k_cu_a67532074cuda3std6ranges3__45__cpo9iter_swapE - _ZN34_INTERNAL_e2ab0af2_4_k_cu_a67532074cuda3std3__45__cpo4rendE)
_ZN34_INTERNAL_e2ab0af2_4_k_cu_a67532074cuda3std3__45__cpo4rendE:
	.zero		1
	.type		_ZN34_INTERNAL_e2ab0af2_4_k_cu_a67532074cuda3std6ranges3__45__cpo9iter_swapE,@object
	.size		_ZN34_INTERNAL_e2ab0af2_4_k_cu_a67532074cuda3std6ranges3__45__cpo9iter_swapE,(_ZN34_INTERNAL_e2ab0af2_4_k_cu_a67532074cuda3std3__48unexpectE - _ZN34_INTERNAL_e2ab0af2_4_k_cu_a67532074cuda3std6ranges3__45__cpo9iter_swapE)
_ZN34_INTERNAL_e2ab0af2_4_k_cu_a67532074cuda3std6ranges3__45__cpo9iter_swapE:
	.zero		1
	.type		_ZN34_INTERNAL_e2ab0af2_4_k_cu_a67532074cuda3std3__48unexpectE,@object
	.size		_ZN34_INTERNAL_e2ab0af2_4_k_cu_a67532074cuda3std3__48unexpectE,(_ZN34_INTERNAL_e2ab0af2_4_k_cu_a67532076thrust24THRUST_300001_SM_1000_NS8cuda_cub3parE - _ZN34_INTERNAL_e2ab0af2_4_k_cu_a67532074cuda3std3__48unexpectE)
_ZN34_INTERNAL_e2ab0af2_4_k_cu_a67532074cuda3std3__48unexpectE:
	.zero		1
	.type		_ZN34_INTERNAL_e2ab0af2_4_k_cu_a67532076thrust24THRUST_300001_SM_1000_NS8cuda_cub3parE,@object
	.size		_ZN34_INTERNAL_e2ab0af2_4_k_cu_a67532076thrust24THRUST_300001_SM_1000_NS8cuda_cub3parE,(_ZN34_INTERNAL_e2ab0af2_4_k_cu_a67532076thrust24THRUST_300001_SM_1000_NS12placeholders2_4E - _ZN34_INTERNAL_e2ab0af2_4_k_cu_a67532076thrust24THRUST_300001_SM_1000_NS8cuda_cub3parE)
_ZN34_INTERNAL_e2ab0af2_4_k_cu_a67532076thrust24THRUST_300001_SM_1000_NS8cuda_cub3parE:
	.zero		1
	.type		_ZN34_INTERNAL_e2ab0af2_4_k_cu_a67532076thrust24THRUST_300001_SM_1000_NS12placeholders2_4E,@object
	.size		_ZN34_INTERNAL_e2ab0af2_4_k_cu_a67532076thrust24THRUST_300001_SM_1000_NS12placeholders2_4E,(_ZN34_INTERNAL_e2ab0af2_4_k_cu_a67532074cuda3std3__45__cpo4cendE - _ZN34_INTERNAL_e2ab0af2_4_k_cu_a67532076thrust24THRUST_300001_SM_1000_NS12placeholders2_4E)
_ZN34_INTERNAL_e2ab0af2_4_k_cu_a67532076thrust24THRUST_300001_SM_1000_NS12placeholders2_4E:
	.zero		1
	.type		_ZN34_INTERNAL_e2ab0af2_4_k_cu_a67532074cuda3std3__45__cpo4cendE,@object
	.size		_ZN34_INTERNAL_e2ab0af2_4_k_cu_a67532074cuda3std3__45__cpo4cendE,(_ZN34_INTERNAL_e2ab0af2_4_k_cu_a67532074cuda3std6ranges3__45__cpo4cendE - _ZN34_INTERNAL_e2ab0af2_4_k_cu_a67532074cuda3std3__45__cpo4cendE)
_ZN34_INTERNAL_e2ab0af2_4_k_cu_a67532074cuda3std3__45__cpo4cendE:
	.zero		1
	.type		_ZN34_INTERNAL_e2ab0af2_4_k_cu_a67532074cuda3std6ranges3__45__cpo4cendE,@object
	.size		_ZN34_INTERNAL_e2ab0af2_4_k_cu_a67532074cuda3std6ranges3__45__cpo4cendE,(_ZN34_INTERNAL_e2ab0af2_4_k_cu_a67532074cuda3std3__420unreachable_sentinelE - _ZN34_INTERNAL_e2ab0af2_4_k_cu_a67532074cuda3std6ranges3__45__cpo4cendE)
_ZN34_INTERNAL_e2ab0af2_4_k_cu_a67532074cuda3std6ranges3__45__cpo4cendE:
	.zero		1
	.type		_ZN34_INTERNAL_e2ab0af2_4_k_cu_a67532074cuda3std3__420unreachable_sentinelE,@object
	.size		_ZN34_INTERNAL_e2ab0af2_4_k_cu_a67532074cuda3std3__420unreachable_sentinelE,(_ZN34_INTERNAL_e2ab0af2_4_k_cu_a67532074cuda3std6ranges3__45__cpo5ssizeE - _ZN34_INTERNAL_e2ab0af2_4_k_cu_a67532074cuda3std3__420unreachable_sentinelE)
_ZN34_INTERNAL_e2ab0af2_4_k_cu_a67532074cuda3std3__420unreachable_sentinelE:
	.zero		1
	.type		_ZN34_INTERNAL_e2ab0af2_4_k_cu_a67532074cuda3std6ranges3__45__cpo5ssizeE,@object
	.size		_ZN34_INTERNAL_e2ab0af2_4_k_cu_a67532074cuda3std6ranges3__45__cpo5ssizeE,(_ZN34_INTERNAL_e2ab0af2_4_k_cu_a67532076thrust24THRUST_300001_SM_1000_NS12placeholders2_8E - _ZN34_INTERNAL_e2ab0af2_4_k_cu_a67532074cuda3std6ranges3__45__cpo5ssizeE)
_ZN34_INTERNAL_e2ab0af2_4_k_cu_a67532074cuda3std6ranges3__45__cpo5ssizeE:
	.zero		1
	.type		_ZN34_INTERNAL_e2ab0af2_4_k_cu_a67532076thrust24THRUST_300001_SM_1000_NS12placeholders2_8E,@object
	.size		_ZN34_INTERNAL_e2ab0af2_4_k_cu_a67532076thrust24THRUST_300001_SM_1000_NS12placeholders2_8E,(_ZN34_INTERNAL_e2ab0af2_4_k_cu_a67532074cuda3std3__45__cpo5crendE - _ZN34_INTERNAL_e2ab0af2_4_k_cu_a67532076thrust24THRUST_300001_SM_1000_NS12placeholders2_8E)
_ZN34_INTERNAL_e2ab0af2_4_k_cu_a67532076thrust24THRUST_300001_SM_1000_NS12placeholders2_8E:
	.zero		1
	.type		_ZN34_INTERNAL_e2ab0af2_4_k_cu_a67532074cuda3std3__45__cpo5crendE,@object
	.size		_ZN34_INTERNAL_e2ab0af2_4_k_cu_a67532074cuda3std3__45__cpo5crendE,(_ZN34_INTERNAL_e2ab0af2_4_k_cu_a67532074cuda3std6ranges3__45__cpo4prevE - _ZN34_INTERNAL_e2ab0af2_4_k_cu_a67532074cuda3std3__45__cpo5crendE)
_ZN34_INTERNAL_e2ab0af2_4_k_cu_a67532074cuda3std3__45__cpo5crendE:
	.zero		1
	.type		_ZN34_INTERNAL_e2ab0af2_4_k_cu_a67532074cuda3std6ranges3__45__cpo4prevE,@object
	.size		_ZN34_INTERNAL_e2ab0af2_4_k_cu_a67532074cuda3std6ranges3__45__cpo4prevE,(_ZN34_INTERNAL_e2ab0af2_4_k_cu_a67532074cuda3std6ranges3__45__cpo9iter_moveE - _ZN34_INTERNAL_e2ab0af2_4_k_cu_a67532074cuda3std6ranges3__45__cpo4prevE)
_ZN34_INTERNAL_e2ab0af2_4_k_cu_a67532074cuda3std6ranges3__45__cpo4prevE:
	.zero		1
	.type		_ZN34_INTERNAL_e2ab0af2_4_k_cu_a67532074cuda3std6ranges3__45__cpo9iter_moveE,@object
	.size		_ZN34_INTERNAL_e2ab0af2_4_k_cu_a67532074cuda3std6ranges3__45__cpo9iter_moveE,(_ZN34_INTERNAL_e2ab0af2_4_k_cu_a67532076thrust24THRUST_300001_SM_1000_NS6system6detail10sequential3seqE - _ZN34_INTERNAL_e2ab0af2_4_k_cu_a67532074cuda3std6ranges3__45__cpo9iter_moveE)
_ZN34_INTERNAL_e2ab0af2_4_k_cu_a67532074cuda3std6ranges3__45__cpo9iter_moveE:
	.zero		1
	.type		_ZN34_INTERNAL_e2ab0af2_4_k_cu_a67532076thrust24THRUST_300001_SM_1000_NS6system6detail10sequential3seqE,@object
	.size		_ZN34_INTERNAL_e2ab0af2_4_k_cu_a67532076thrust24THRUST_300001_SM_1000_NS6system6detail10sequential3seqE,(.L_31 - _ZN34_INTERNAL_e2ab0af2_4_k_cu_a67532076thrust24THRUST_300001_SM_1000_NS6system6detail10sequential3seqE)
_ZN34_INTERNAL_e2ab0af2_4_k_cu_a67532076thrust24THRUST_300001_SM_1000_NS6system6detail10sequential3seqE:
	.zero		1
.L_31:


//--------------------- .nv.constant0._ZN3cub18CUB_300001_SM_10006detail11EmptyKernelIvEEvv --------------------------
	.section	.nv.constant0._ZN3cub18CUB_300001_SM_10006detail11EmptyKernelIvEEvv,"a",@progbits
	.sectionflags	@""
	.align	4
.nv.constant0._ZN3cub18CUB_300001_SM_10006detail11EmptyKernelIvEEvv:
	.zero		896


//--------------------- .nv.constant0._Z19floyd_thrust_kernelPiii --------------------------
	.section	.nv.constant0._Z19floyd_thrust_kernelPiii,"a",@progbits
	.sectionflags	@""
	.align	4
.nv.constant0._Z19floyd_thrust_kernelPiii:
	.zero		912


//--------------------- SYMBOLS --------------------------

	.type		.nv.reservedSmem.offset0,@object
	.size		.nv.reservedSmem.offset0,0x4
